	.headerflags	@"EF_CUDA_TEXMODE_UNIFIED EF_CUDA_64BIT_ADDRESS EF_CUDA_ACCELERATORS EF_CUDA_SM90 EF_CUDA_VIRTUAL_SM(EF_CUDA_SM90)"
	.elftype	@"ET_EXEC"


//--------------------- .nv.info                  --------------------------
	.section	.nv.info,"",@"SHT_CUDA_INFO"
	.align	4


	//----- nvinfo : EIATTR_REGCOUNT
	.align		4
        /*0000*/ 	.byte	0x04, 0x2f
        /*0002*/ 	.short	(.L_3 - .L_2)
	.align		4
.L_2:
        /*0004*/ 	.word	index@(triton_per_fused__weight_norm_interface_6)
        /*0008*/ 	.word	0x00000015


	//----- nvinfo : EIATTR_MIN_STACK_SIZE
	.align		4
.L_3:
        /*000c*/ 	.byte	0x04, 0x12
        /*000e*/ 	.short	(.L_5 - .L_4)
	.align		4
.L_4:
        /*0010*/ 	.word	index@(triton_per_fused__weight_norm_interface_6)
        /*0014*/ 	.word	0x00000000


	//----- nvinfo : EIATTR_FRAME_SIZE
	.align		4
.L_5:
        /*0018*/ 	.byte	0x04, 0x11
        /*001a*/ 	.short	(.L_7 - .L_6)
	.align		4
.L_6:
        /*001c*/ 	.word	index@(triton_per_fused__weight_norm_interface_6)
        /*0020*/ 	.word	0x00000000


	//----- nvinfo : EIATTR_MIN_STACK_SIZE
	.align		4
.L_7:
        /*0024*/ 	.byte	0x04, 0x12
        /*0026*/ 	.short	(.L_9 - .L_8)
	.align		4
.L_8:
        /*0028*/ 	.word	index@(triton_per_fused__weight_norm_interface_6)
        /*002c*/ 	.word	0x00000000
.L_9:


//--------------------- .nv.info.triton_per_fused__weight_norm_interface_6 --------------------------
	.section	.nv.info.triton_per_fused__weight_norm_interface_6,"",@"SHT_CUDA_INFO"
	.sectionflags	@""
	.align	4


	//----- nvinfo : EIATTR_CUDA_API_VERSION
	.align		4
        /*0000*/ 	.byte	0x04, 0x37
        /*0002*/ 	.short	(.L_11 - .L_10)
.L_10:
        /*0004*/ 	.word	0x0000007c


	//----- nvinfo : EIATTR_KPARAM_INFO
	.align		4
.L_11:
        /*0008*/ 	.byte	0x04, 0x17
        /*000a*/ 	.short	(.L_13 - .L_12)
.L_12:
        /*000c*/ 	.word	0x00000000
        /*0010*/ 	.short	0x0005
        /*0012*/ 	.short	0x0024
        /*0014*/ 	.byte	0x00, 0xf0, 0x11, 0x00


	//----- nvinfo : EIATTR_KPARAM_INFO
	.align		4
.L_13:
        /*0018*/ 	.byte	0x04, 0x17
        /*001a*/ 	.short	(.L_15 - .L_14)
.L_14:
        /*001c*/ 	.word	0x00000000
        /*0020*/ 	.short	0x0004
        /*0022*/ 	.short	0x0020
        /*0024*/ 	.byte	0x00, 0xf0, 0x11, 0x00


	//----- nvinfo : EIATTR_KPARAM_INFO
	.align		4
.L_15:
        /*0028*/ 	.byte	0x04, 0x17
        /*002a*/ 	.short	(.L_17 - .L_16)
.L_16:
        /*002c*/ 	.word	0x00000000
        /*0030*/ 	.short	0x0003
        /*0032*/ 	.short	0x0018
        /*0034*/ 	.byte	0x00, 0xf4, 0x21, 0x00


	//----- nvinfo : EIATTR_KPARAM_INFO
	.align		4
.L_17:
        /*0038*/ 	.byte	0x04, 0x17
        /*003a*/ 	.short	(.L_19 - .L_18)
.L_18:
        /*003c*/ 	.word	0x00000000
        /*0040*/ 	.short	0x0002
        /*0042*/ 	.short	0x0010
        /*0044*/ 	.byte	0x00, 0xf4, 0x21, 0x00


	//----- nvinfo : EIATTR_KPARAM_INFO
	.align		4
.L_19:
        /*0048*/ 	.byte	0x04, 0x17
        /*004a*/ 	.short	(.L_21 - .L_20)
.L_20:
        /*004c*/ 	.word	0x00000000
        /*0050*/ 	.short	0x0001
        /*0052*/ 	.short	0x0008
        /*0054*/ 	.byte	0x00, 0xf4, 0x21, 0x00


	//----- nvinfo : EIATTR_KPARAM_INFO
	.align		4
.L_21:
        /*0058*/ 	.byte	0x04, 0x17
        /*005a*/ 	.short	(.L_23 - .L_22)
.L_22:
        /*005c*/ 	.word	0x00000000
        /*0060*/ 	.short	0x0000
        /*0062*/ 	.short	0x0000
        /*0064*/ 	.byte	0x00, 0xf4, 0x21, 0x00


	//----- nvinfo : EIATTR_SPARSE_MMA_MASK
	.align		4
.L_23:
        /*0068*/ 	.byte	0x03, 0x50
        /*006a*/ 	.short	0x0000


	//----- nvinfo : EIATTR_MAXREG_COUNT
	.align		4
        /*006c*/ 	.byte	0x03, 0x1b
        /*006e*/ 	.short	0x00ff


	//----- nvinfo : EIATTR_COOP_GROUP_MASK_REGIDS
	.align		4
        /*0070*/ 	.byte	0x04, 0x29
        /*0072*/ 	.short	(.L_25 - .L_24)


	//   ....[0]....
.L_24:
        /*0074*/ 	.word	0xffffffff


	//   ....[1]....
        /*0078*/ 	.word	0xffffffff


	//   ....[2]....
        /*007c*/ 	.word	0xffffffff


	//   ....[3]....
        /*0080*/ 	.word	0xffffffff


	//   ....[4]....
        /*0084*/ 	.word	0xffffffff


	//   ....[5]....
        /*0088*/ 	.word	0xffffffff


	//   ....[6]....
        /*008c*/ 	.word	0xffffffff


	//   ....[7]....
        /*0090*/ 	.word	0xffffffff


	//----- nvinfo : EIATTR_COOP_GROUP_INSTR_OFFSETS
	.align		4
.L_25:
        /*0094*/ 	.byte	0x04, 0x28
        /*0096*/ 	.short	(.L_27 - .L_26)


	//   ....[0]....
.L_26:
        /*0098*/ 	.word	0x000001d0


	//   ....[1]....
        /*009c*/ 	.word	0x00000200


	//   ....[2]....
        /*00a0*/ 	.word	0x00000220


	//   ....[3]....
        /*00a4*/ 	.word	0x00000240


	//   ....[4]....
        /*00a8*/ 	.word	0x00000260


	//   ....[5]....
        /*00ac*/ 	.word	0x000002d0


	//   ....[6]....
        /*00b0*/ 	.word	0x000002f0


	//   ....[7]....
        /*00b4*/ 	.word	0x00000320


	//----- nvinfo : EIATTR_EXIT_INSTR_OFFSETS
	.align		4
.L_27:
        /*00b8*/ 	.byte	0x04, 0x1c
        /*00ba*/ 	.short	(.L_29 - .L_28)


	//   ....[0]....
.L_28:
        /*00bc*/ 	.word	0x000004e0


	//   ....[1]....
        /*00c0*/ 	.word	0x00000500


	//----- nvinfo : EIATTR_REQNTID
	.align		4
.L_29:
        /*00c4*/ 	.byte	0x04, 0x10
        /*00c6*/ 	.short	(.L_31 - .L_30)
.L_30:
        /*00c8*/ 	.word	0x00000100
        /*00cc*/ 	.word	0x00000001
        /*00d0*/ 	.word	0x00000001


	//----- nvinfo : EIATTR_CBANK_PARAM_SIZE
	.align		4
.L_31:
        /*00d4*/ 	.byte	0x03, 0x19
        /*00d6*/ 	.short	0x0028


	//----- nvinfo : EIATTR_PARAM_CBANK
	.align		4
        /*00d8*/ 	.byte	0x04, 0x0a
        /*00da*/ 	.short	(.L_33 - .L_32)
	.align		4
.L_32:
        /*00dc*/ 	.word	index@(.nv.constant0.triton_per_fused__weight_norm_interface_6)
        /*00e0*/ 	.short	0x0210
        /*00e2*/ 	.short	0x0028


	//----- nvinfo : EIATTR_SW_WAR
	.align		4
.L_33:
        /*00e4*/ 	.byte	0x04, 0x36
        /*00e6*/ 	.short	(.L_35 - .L_34)
.L_34:
        /*00e8*/ 	.word	0x00000008
.L_35:


//--------------------- .nv.callgraph             --------------------------
	.section	.nv.callgraph,"",@"SHT_CUDA_CALLGRAPH"
	.align	4
	.sectionentsize	8
	.align		4
        /*0000*/ 	.word	0x00000000
	.align		4
        /*0004*/ 	.word	0xffffffff
	.align		4
        /*0008*/ 	.word	0x00000000
	.align		4
        /*000c*/ 	.word	0xfffffffe
	.align		4
        /*0010*/ 	.word	0x00000000
	.align		4
        /*0014*/ 	.word	0xfffffffd
	.align		4
        /*0018*/ 	.word	0x00000000
	.align		4
        /*001c*/ 	.word	0xfffffffc


//--------------------- .nv.constant4             --------------------------
	.section	.nv.constant4,"a",@progbits
	.align	8
	.align		8
.nv.constant4:
        /*0000*/ 	.dword	_$_str
	.align		8
        /*0008*/ 	.dword	_$_str_$_2


//--------------------- .text.triton_per_fused__weight_norm_interface_6 --------------------------
	.section	.text.triton_per_fused__weight_norm_interface_6,"ax",@progbits
	.sectionflags	@"SHF_BARRIERS=1"
	.align	128
        .global         triton_per_fused__weight_norm_interface_6
        .type           triton_per_fused__weight_norm_interface_6,@function
        .size           triton_per_fused__weight_norm_interface_6,(.L_x_1 - triton_per_fused__weight_norm_interface_6)
        .other          triton_per_fused__weight_norm_interface_6,@"STO_CUDA_ENTRY STV_DEFAULT"
triton_per_fused__weight_norm_interface_6:
.text.triton_per_fused__weight_norm_interface_6:
[----:B------:R-:W0:Y:S02]  /*0000*/  LDC R1, c[0x0][0x28] ;  /* 0x00000a00ff017b82 */ /* 0x000e240000000800 */
[----:B------:R-:W1:Y:S01]  /*0010*/  S2R R14, SR_TID.X ;  /* 0x00000000000e7919 */ /* 0x000e620000002100 */
[----:B------:R-:W2:Y:S01]  /*0020*/  LDC.64 R10, c[0x0][0x218] ;  /* 0x00008600ff0a7b82 */ /* 0x000ea20000000a00 */
[----:B------:R-:W-:Y:S01]  /*0030*/  CS2R R6, SRZ ;  /* 0x0000000000067805 */ /* 0x000fe2000001ff00 */
[----:B------:R-:W-:Y:S01]  /*0040*/  ULDC.64 UR6, c[0x0][0x208] ;  /* 0x0000820000067ab9 */ /* 0x000fe20000000a00 */
[----:B------:R-:W3:Y:S01]  /*0050*/  S2R R2, SR_CTAID.X ;  /* 0x0000000000027919 */ /* 0x000ee20000002500 */
[----:B-1----:R-:W-:-:S04]  /*0060*/  SHF.L.U32 R3, R14, 0x2, RZ ;  /* 0x000000020e037819 */ /* 0x002fc800000006ff */
[----:B------:R-:W-:-:S04]  /*0070*/  LOP3.LUT R5, R3, 0x3fc, RZ, 0xc0, !PT ;  /* 0x000003fc03057812 */ /* 0x000fc800078ec0ff */
[----:B------:R-:W-:Y:S01]  /*0080*/  ISETP.GE.U32.AND P1, PT, R5, 0x290, PT ;  /* 0x000002900500780c */ /* 0x000fe20003f26070 */
[----:B---3--:R-:W-:Y:S01]  /*0090*/  IMAD R0, R2, 0x290, R5 ;  /* 0x0000029002007824 */ /* 0x008fe200078e0205 */
[----:B------:R-:W-:-:S03]  /*00a0*/  CS2R R4, SRZ ;  /* 0x0000000000047805 */ /* 0x000fc6000001ff00 */
[----:B--2---:R-:W-:-:S08]  /*00b0*/  IMAD.WIDE R10, R0, 0x4, R10 ;  /* 0x00000004000a7825 */ /* 0x004fd000078e020a */
[----:B------:R1:W2:Y:S02]  /*00c0*/  @!P1 LDG.E.128 R4, desc[UR6][R10.64] ;  /* 0x000000060a049981 */ /* 0x0002a4000c1e1d00 */
[----:B-1----:R-:W1:Y:S08]  /*00d0*/  LDC.64 R10, c[0x0][0x220] ;  /* 0x00008800ff0a7b82 */ /* 0x002e700000000a00 */
[----:B------:R-:W3:Y:S01]  /*00e0*/  S2UR UR5, SR_CgaCtaId ;  /* 0x00000000000579c3 */ /* 0x000ee20000008800 */
[----:B-1----:R-:W-:Y:S01]  /*00f0*/  IMAD.WIDE R10, R2, 0x4, R10 ;  /* 0x00000004020a7825 */ /* 0x002fe200078e020a */
[----:B------:R-:W-:Y:S01]  /*0100*/  LOP3.LUT P0, RZ, R14, 0x1f, RZ, 0xc0, !PT ;  /* 0x0000001f0eff7812 */ /* 0x000fe2000780c0ff */
[----:B------:R-:W-:-:S02]  /*0110*/  UMOV UR4, 0x400 ;  /* 0x0000040000047882 */ /* 0x000fc40000000000 */
[----:B---3--:R-:W-:Y:S01]  /*0120*/  UPRMT UR4, UR5, 0x654, UR4 ;  /* 0x0000065405047896 */ /* 0x008fe20008000004 */
[----:B------:R-:W-:Y:S02]  /*0130*/  ISETP.GE.AND P2, PT, R14, 0x8, PT ;  /* 0x000000080e00780c */ /* 0x000fe40003f46270 */
[----:B--2---:R-:W-:Y:S02]  /*0140*/  SEL R5, R5, RZ, !P1 ;  /* 0x000000ff05057207 */ /* 0x004fe40004800000 */
[----:B------:R-:W-:Y:S02]  /*0150*/  SEL R4, R4, RZ, !P1 ;  /* 0x000000ff04047207 */ /* 0x000fe40004800000 */
[----:B------:R-:W-:Y:S01]  /*0160*/  SEL R6, R6, RZ, !P1 ;  /* 0x000000ff06067207 */ /* 0x000fe20004800000 */
[----:B------:R-:W-:Y:S01]  /*0170*/  FMUL R9, R5, R5 ;  /* 0x0000000505097220 */ /* 0x000fe20000400000 */
[----:B------:R-:W-:-:S03]  /*0180*/  SEL R7, R7, RZ, !P1 ;  /* 0x000000ff07077207 */ /* 0x000fc60004800000 */
[----:B------:R-:W-:-:S04]  /*0190*/  FFMA R9, R4, R4, R9 ;  /* 0x0000000404097223 */ /* 0x000fc80000000009 */
[----:B------:R-:W-:-:S04]  /*01a0*/  FFMA R12, R6, R6, R9 ;  /* 0x00000006060c7223 */ /* 0x000fc80000000009 */
[----:B------:R-:W-:-:S05]  /*01b0*/  FFMA R12, R7, R7, R12 ;  /* 0x00000007070c7223 */ /* 0x000fca000000000c */
[----:B------:R-:W-:-:S05]  /*01c0*/  FSEL R12, R12, RZ, !P1 ;  /* 0x000000ff0c0c7208 */ /* 0x000fca0004800000 */
[----:B------:R-:W1:Y:S02]  /*01d0*/  SHFL.BFLY PT, R9, R12, 0x10, 0x1f ;  /* 0x0e001f000c097f89 */ /* 0x000e6400000e0000 */
[----:B-1----:R-:W-:Y:S02]  /*01e0*/  FADD R13, R12, R9 ;  /* 0x000000090c0d7221 */ /* 0x002fe40000000000 */
[----:B------:R1:W2:Y:S04]  /*01f0*/  LDG.E.EL R9, desc[UR6][R10.64] ;  /* 0x000000060a097981 */ /* 0x0002a8000c2e1900 */
[----:B------:R-:W3:Y:S02]  /*0200*/  SHFL.BFLY PT, R16, R13, 0x8, 0x1f ;  /* 0x0d001f000d107f89 */ /* 0x000ee400000e0000 */
[----:B---3--:R-:W-:-:S05]  /*0210*/  FADD R16, R13, R16 ;  /* 0x000000100d107221 */ /* 0x008fca0000000000 */
[----:B------:R-:W3:Y:S02]  /*0220*/  SHFL.BFLY PT, R15, R16, 0x4, 0x1f ;  /* 0x0c801f00100f7f89 */ /* 0x000ee400000e0000 */
[----:B---3--:R-:W-:-:S05]  /*0230*/  FADD R15, R16, R15 ;  /* 0x0000000f100f7221 */ /* 0x008fca0000000000 */
[----:B------:R-:W3:Y:S02]  /*0240*/  SHFL.BFLY PT, R18, R15, 0x2, 0x1f ;  /* 0x0c401f000f127f89 */ /* 0x000ee400000e0000 */
[----:B---3--:R-:W-:-:S05]  /*0250*/  FADD R18, R15, R18 ;  /* 0x000000120f127221 */ /* 0x008fca0000000000 */
[----:B------:R-:W3:Y:S01]  /*0260*/  SHFL.BFLY PT, R17, R18, 0x1, 0x1f ;  /* 0x0c201f0012117f89 */ /* 0x000ee200000e0000 */
[----:B------:R-:W-:-:S04]  /*0270*/  SHF.R.U32.HI R12, RZ, 0x3, R14 ;  /* 0x00000003ff0c7819 */ /* 0x000fc8000001160e */
[----:B------:R-:W-:Y:S01]  /*0280*/  LOP3.LUT R12, R12, 0x1c, RZ, 0xc0, !PT ;  /* 0x0000001c0c0c7812 */ /* 0x000fe200078ec0ff */
[----:B---3--:R-:W-:-:S05]  /*0290*/  FADD R17, R18, R17 ;  /* 0x0000001112117221 */ /* 0x008fca0000000000 */
[----:B------:R-:W-:Y:S01]  /*02a0*/  @!P0 STS [R12+UR4], R17 ;  /* 0x000000110c008988 */ /* 0x000fe20008000804 */
[----:B------:R-:W-:Y:S06]  /*02b0*/  BAR.SYNC.DEFER_BLOCKING 0x0 ;  /* 0x0000000000007b1d */ /* 0x000fec0000010000 */
[----:B------:R-:W1:Y:S04]  /*02c0*/  @!P2 LDS R8, [R3+UR4] ;  /* 0x000000040308a984 */ /* 0x000e680008000800 */
[----:B-1----:R-:W1:Y:S02]  /*02d0*/  SHFL.BFLY PT, R11, R8, 0x4, 0x1f ;  /* 0x0c801f00080b7f89 */ /* 0x002e6400000e0000 */
[----:B-1----:R-:W-:-:S05]  /*02e0*/  FADD R11, R8, R11 ;  /* 0x0000000b080b7221 */ /* 0x002fca0000000000 */
[----:B------:R-:W1:Y:S01]  /*02f0*/  SHFL.BFLY PT, R10, R11, 0x2, 0x1f ;  /* 0x0c401f000b0a7f89 */ /* 0x000e6200000e0000 */
[----:B------:R-:W-:Y:S01]  /*0300*/  LOP3.LUT P0, RZ, R14, 0x7, RZ, 0xc0, !PT ;  /* 0x000000070eff7812 */ /* 0x000fe2000780c0ff */
[----:B-1----:R-:W-:-:S05]  /*0310*/  FADD R10, R11, R10 ;  /* 0x0000000a0b0a7221 */ /* 0x002fca0000000000 */
[----:B------:R-:W1:Y:S01]  /*0320*/  SHFL.BFLY PT, R13, R10, 0x1, 0x1f ;  /* 0x0c201f000a0d7f89 */ /* 0x000e6200000e0000 */
[----:B------:R-:W-:Y:S01]  /*0330*/  ISETP.LT.AND P0, PT, R14, 0x8, !P0 ;  /* 0x000000080e00780c */ /* 0x000fe20004701270 */
[----:B-1----:R-:W-:Y:S02]  /*0340*/  FADD R16, R10, R13 ;  /* 0x0000000d0a107221 */ /* 0x002fe40000000000 */
[----:B------:R-:W1:Y:S10]  /*0350*/  LDC.64 R10, c[0x0][0x228] ;  /* 0x00008a00ff0a7b82 */ /* 0x000e740000000a00 */
[----:B------:R-:W-:Y:S01]  /*0360*/  @P0 STS [R3+UR4], R16 ;  /* 0x0000001003000988 */ /* 0x000fe20008000804 */
[----:B------:R-:W-:Y:S06]  /*0370*/  BAR.SYNC.DEFER_BLOCKING 0x0 ;  /* 0x0000000000007b1d */ /* 0x000fec0000010000 */
[----:B------:R-:W3:Y:S02]  /*0380*/  LDS R12, [UR4] ;  /* 0x00000004ff0c7984 */ /* 0x000ee40008000800 */
[----:B---3--:R-:W-:-:S02]  /*0390*/  FADD R8, RZ, R12 ;  /* 0x0000000cff087221 */ /* 0x008fc40000000000 */
[----:B------:R-:W3:Y:S02]  /*03a0*/  LDC.64 R12, c[0x0][0x210] ;  /* 0x00008400ff0c7b82 */ /* 0x000ee40000000a00 */
[----:B------:R-:W4:Y:S06]  /*03b0*/  MUFU.SQRT R15, R8 ;  /* 0x00000008000f7308 */ /* 0x000f2c0000002000 */
[----:B------:R-:W-:Y:S01]  /*03c0*/  BAR.SYNC.DEFER_BLOCKING 0x0 ;  /* 0x0000000000007b1d */ /* 0x000fe20000010000 */
[C---:B----4-:R-:W-:Y:S01]  /*03d0*/  FSETP.GEU.AND P2, PT, R15.reuse, 1.175494350822287508e-38, PT ;  /* 0x008000000f00780b */ /* 0x050fe20003f4e000 */
[C---:B------:R-:W-:Y:S01]  /*03e0*/  FMUL R18, R15.reuse, 0.25 ;  /* 0x3e8000000f127820 */ /* 0x040fe20000400000 */
[----:B------:R-:W-:-:S04]  /*03f0*/  FSETP.GT.AND P0, PT, R15, 8.50705917302346158658e+37, PT ;  /* 0x7e8000000f00780b */ /* 0x000fc80003f04000 */
[----:B------:R-:W-:-:S07]  /*0400*/  FSEL R18, R18, R15, P0 ;  /* 0x0000000f12127208 */ /* 0x000fce0000000000 */
[----:B------:R-:W-:Y:S01]  /*0410*/  @!P2 FMUL R18, R18, 16777216 ;  /* 0x4b8000001212a820 */ /* 0x000fe20000400000 */
[----:B------:R-:W-:-:S05]  /*0420*/  LOP3.LUT P3, RZ, R14, 0xff, RZ, 0xc0, !PT ;  /* 0x000000ff0eff7812 */ /* 0x000fca000786c0ff */
[----:B------:R-:W4:Y:S01]  /*0430*/  MUFU.RCP R18, R18 ;  /* 0x0000001200127308 */ /* 0x000f220000001000 */
[----:B--2---:R-:W-:Y:S01]  /*0440*/  @P0 FMUL R9, R9, 0.25 ;  /* 0x3e80000009090820 */ /* 0x004fe20000400000 */
[----:B---3--:R-:W-:-:S04]  /*0450*/  IMAD.WIDE R2, R2, 0x4, R12 ;  /* 0x0000000402027825 */ /* 0x008fc800078e020c */
[----:B------:R-:W-:Y:S02]  /*0460*/  @!P2 FMUL R9, R9, 16777216 ;  /* 0x4b8000000909a820 */ /* 0x000fe40000400000 */
[----:B------:R2:W-:Y:S01]  /*0470*/  @!P3 STG.E desc[UR6][R2.64], R15 ;  /* 0x0000000f0200b986 */ /* 0x0005e2000c101906 */
[----:B-1----:R-:W-:-:S04]  /*0480*/  IMAD.WIDE R10, R0, 0x4, R10 ;  /* 0x00000004000a7825 */ /* 0x002fc800078e020a */
[----:B----4-:R-:W-:-:S04]  /*0490*/  FMUL R9, R18, R9 ;  /* 0x0000000912097220 */ /* 0x010fc80000400000 */
[-C--:B------:R-:W-:Y:S01]  /*04a0*/  FMUL R4, R4, R9.reuse ;  /* 0x0000000904047220 */ /* 0x080fe20000400000 */
[-C--:B------:R-:W-:Y:S01]  /*04b0*/  FMUL R5, R5, R9.reuse ;  /* 0x0000000905057220 */ /* 0x080fe20000400000 */
[-C--:B------:R-:W-:Y:S01]  /*04c0*/  FMUL R6, R6, R9.reuse ;  /* 0x0000000906067220 */ /* 0x080fe20000400000 */
[----:B------:R-:W-:Y:S01]  /*04d0*/  FMUL R7, R7, R9 ;  /* 0x0000000907077220 */ /* 0x000fe20000400000 */
[----:B--2---:R-:W-:Y:S06]  /*04e0*/  @P1 EXIT ;  /* 0x000000000000194d */ /* 0x004fec0003800000 */
[----:B------:R-:W-:Y:S01]  /*04f0*/  STG.E.128 desc[UR6][R10.64], R4 ;  /* 0x000000040a007986 */ /* 0x000fe2000c101d06 */
[----:B------:R-:W-:Y:S05]  /*0500*/  EXIT ;  /* 0x000000000000794d */ /* 0x000fea0003800000 */
.L_x_0:
[----:B------:R-:W-:-:S00]  /*0510*/  BRA `(.L_x_0) ;  /* 0xfffffffc00fc7947 */ /* 0x000fc0000383ffff */
[----:B------:R-:W-:-:S00]  /*0520*/  NOP ;  /* 0x0000000000007918 */ /* 0x000fc00000000000 */
        /* <DEDUP_REMOVED lines=13> */
.L_x_1:


//--------------------- .nv.global.init           --------------------------
	.section	.nv.global.init,"aw",@progbits
.nv.global.init:
	.type		_$_str,@object
	.size		_$_str,(_$_str_$_2 - _$_str)
_$_str:
        /*0000*/ 	.byte	0x5f, 0x5f, 0x43, 0x55, 0x44, 0x41, 0x5f, 0x46, 0x54, 0x5a, 0x00
	.type		_$_str_$_2,@object
	.size		_$_str_$_2,(.L_1 - _$_str_$_2)
_$_str_$_2:
        /*000b*/ 	.byte	0x5f, 0x5f, 0x43, 0x55, 0x44, 0x41, 0x5f, 0x50, 0x52, 0x45, 0x43, 0x5f, 0x53, 0x51, 0x52, 0x54
        /*001b*/ 	.byte	0x00
.L_1:


//--------------------- .nv.shared.triton_per_fused__weight_norm_interface_6 --------------------------
	.section	.nv.shared.triton_per_fused__weight_norm_interface_6,"aw",@nobits
	.sectionflags	@""
	.align	16
	.zero		1024


//--------------------- .nv.constant0.triton_per_fused__weight_norm_interface_6 --------------------------
	.section	.nv.constant0.triton_per_fused__weight_norm_interface_6,"a",@progbits
	.sectionflags	@""
	.align	4
.nv.constant0.triton_per_fused__weight_norm_interface_6:
	.zero		568
